	.headerflags	@"EF_CUDA_TEXMODE_UNIFIED EF_CUDA_64BIT_ADDRESS EF_CUDA_ACCELERATORS EF_CUDA_SM90 EF_CUDA_VIRTUAL_SM(EF_CUDA_SM90)"
	.elftype	@"ET_EXEC"


//--------------------- .nv.info                  --------------------------
	.section	.nv.info,"",@"SHT_CUDA_INFO"
	.align	4


	//----- nvinfo : EIATTR_REGCOUNT
	.align		4
        /*0000*/ 	.byte	0x04, 0x2f
        /*0002*/ 	.short	(.L_1 - .L_0)
	.align		4
.L_0:
        /*0004*/ 	.word	index@(triton_poi_fused_index_put_lift_fresh_3)
        /*0008*/ 	.word	0x00000012


	//----- nvinfo : EIATTR_MIN_STACK_SIZE
	.align		4
.L_1:
        /*000c*/ 	.byte	0x04, 0x12
        /*000e*/ 	.short	(.L_3 - .L_2)
	.align		4
.L_2:
        /*0010*/ 	.word	index@(triton_poi_fused_index_put_lift_fresh_3)
        /*0014*/ 	.word	0x00000000


	//----- nvinfo : EIATTR_FRAME_SIZE
	.align		4
.L_3:
        /*0018*/ 	.byte	0x04, 0x11
        /*001a*/ 	.short	(.L_5 - .L_4)
	.align		4
.L_4:
        /*001c*/ 	.word	index@(triton_poi_fused_index_put_lift_fresh_3)
        /*0020*/ 	.word	0x00000000


	//----- nvinfo : EIATTR_MIN_STACK_SIZE
	.align		4
.L_5:
        /*0024*/ 	.byte	0x04, 0x12
        /*0026*/ 	.short	(.L_7 - .L_6)
	.align		4
.L_6:
        /*0028*/ 	.word	index@(triton_poi_fused_index_put_lift_fresh_3)
        /*002c*/ 	.word	0x00000000
.L_7:


//--------------------- .nv.info.triton_poi_fused_index_put_lift_fresh_3 --------------------------
	.section	.nv.info.triton_poi_fused_index_put_lift_fresh_3,"",@"SHT_CUDA_INFO"
	.sectionflags	@""
	.align	4


	//----- nvinfo : EIATTR_CUDA_API_VERSION
	.align		4
        /*0000*/ 	.byte	0x04, 0x37
        /*0002*/ 	.short	(.L_9 - .L_8)
.L_8:
        /*0004*/ 	.word	0x0000007c


	//----- nvinfo : EIATTR_KPARAM_INFO
	.align		4
.L_9:
        /*0008*/ 	.byte	0x04, 0x17
        /*000a*/ 	.short	(.L_11 - .L_10)
.L_10:
        /*000c*/ 	.word	0x00000000
        /*0010*/ 	.short	0x0003
        /*0012*/ 	.short	0x0018
        /*0014*/ 	.byte	0x00, 0xf0, 0x11, 0x00


	//----- nvinfo : EIATTR_KPARAM_INFO
	.align		4
.L_11:
        /*0018*/ 	.byte	0x04, 0x17
        /*001a*/ 	.short	(.L_13 - .L_12)
.L_12:
        /*001c*/ 	.word	0x00000000
        /*0020*/ 	.short	0x0002
        /*0022*/ 	.short	0x0010
        /*0024*/ 	.byte	0x00, 0xf4, 0x21, 0x00


	//----- nvinfo : EIATTR_KPARAM_INFO
	.align		4
.L_13:
        /*0028*/ 	.byte	0x04, 0x17
        /*002a*/ 	.short	(.L_15 - .L_14)
.L_14:
        /*002c*/ 	.word	0x00000000
        /*0030*/ 	.short	0x0001
        /*0032*/ 	.short	0x0008
        /*0034*/ 	.byte	0x00, 0xf4, 0x21, 0x00


	//----- nvinfo : EIATTR_KPARAM_INFO
	.align		4
.L_15:
        /*0038*/ 	.byte	0x04, 0x17
        /*003a*/ 	.short	(.L_17 - .L_16)
.L_16:
        /*003c*/ 	.word	0x00000000
        /*0040*/ 	.short	0x0000
        /*0042*/ 	.short	0x0000
        /*0044*/ 	.byte	0x00, 0xf4, 0x21, 0x00


	//----- nvinfo : EIATTR_SPARSE_MMA_MASK
	.align		4
.L_17:
        /*0048*/ 	.byte	0x03, 0x50
        /*004a*/ 	.short	0x0000


	//----- nvinfo : EIATTR_MAXREG_COUNT
	.align		4
        /*004c*/ 	.byte	0x03, 0x1b
        /*004e*/ 	.short	0x00ff


	//----- nvinfo : EIATTR_EXIT_INSTR_OFFSETS
	.align		4
        /*0050*/ 	.byte	0x04, 0x1c
        /*0052*/ 	.short	(.L_19 - .L_18)


	//   ....[0]....
.L_18:
        /*0054*/ 	.word	0x00000280


	//   ....[1]....
        /*0058*/ 	.word	0x000002a0


	//----- nvinfo : EIATTR_REQNTID
	.align		4
.L_19:
        /*005c*/ 	.byte	0x04, 0x10
        /*005e*/ 	.short	(.L_21 - .L_20)
.L_20:
        /*0060*/ 	.word	0x00000080
        /*0064*/ 	.word	0x00000001
        /*0068*/ 	.word	0x00000001


	//----- nvinfo : EIATTR_CBANK_PARAM_SIZE
	.align		4
.L_21:
        /*006c*/ 	.byte	0x03, 0x19
        /*006e*/ 	.short	0x001c


	//----- nvinfo : EIATTR_PARAM_CBANK
	.align		4
        /*0070*/ 	.byte	0x04, 0x0a
        /*0072*/ 	.short	(.L_23 - .L_22)
	.align		4
.L_22:
        /*0074*/ 	.word	index@(.nv.constant0.triton_poi_fused_index_put_lift_fresh_3)
        /*0078*/ 	.short	0x0210
        /*007a*/ 	.short	0x001c


	//----- nvinfo : EIATTR_SW_WAR
	.align		4
.L_23:
        /*007c*/ 	.byte	0x04, 0x36
        /*007e*/ 	.short	(.L_25 - .L_24)
.L_24:
        /*0080*/ 	.word	0x00000008
.L_25:


//--------------------- .nv.callgraph             --------------------------
	.section	.nv.callgraph,"",@"SHT_CUDA_CALLGRAPH"
	.align	4
	.sectionentsize	8
	.align		4
        /*0000*/ 	.word	0x00000000
	.align		4
        /*0004*/ 	.word	0xffffffff
	.align		4
        /*0008*/ 	.word	0x00000000
	.align		4
        /*000c*/ 	.word	0xfffffffe
	.align		4
        /*0010*/ 	.word	0x00000000
	.align		4
        /*0014*/ 	.word	0xfffffffd
	.align		4
        /*0018*/ 	.word	0x00000000
	.align		4
        /*001c*/ 	.word	0xfffffffc


//--------------------- .text.triton_poi_fused_index_put_lift_fresh_3 --------------------------
	.section	.text.triton_poi_fused_index_put_lift_fresh_3,"ax",@progbits
	.align	128
        .global         triton_poi_fused_index_put_lift_fresh_3
        .type           triton_poi_fused_index_put_lift_fresh_3,@function
        .size           triton_poi_fused_index_put_lift_fresh_3,(.L_x_1 - triton_poi_fused_index_put_lift_fresh_3)
        .other          triton_poi_fused_index_put_lift_fresh_3,@"STO_CUDA_ENTRY STV_DEFAULT"
triton_poi_fused_index_put_lift_fresh_3:
.text.triton_poi_fused_index_put_lift_fresh_3:
[----:B------:R-:W0:Y:S02]  /*0000*/  LDC R1, c[0x0][0x28] ;  /* 0x00000a00ff017b82 */ /* 0x000e240000000800 */
[----:B------:R-:W1:Y:S01]  /*0010*/  S2R R0, SR_TID.X ;  /* 0x0000000000007919 */ /* 0x000e620000002100 */
[----:B------:R-:W2:Y:S01]  /*0020*/  LDC.64 R4, c[0x0][0x210] ;  /* 0x00008400ff047b82 */ /* 0x000ea20000000a00 */
[----:B------:R-:W-:Y:S01]  /*0030*/  IMAD.MOV.U32 R15, RZ, RZ, RZ ;  /* 0x000000ffff0f7224 */ /* 0x000fe200078e00ff */
[----:B------:R-:W-:Y:S01]  /*0040*/  CS2R R10, SRZ ;  /* 0x00000000000a7805 */ /* 0x000fe2000001ff00 */
[----:B------:R-:W3:Y:S01]  /*0050*/  S2R R3, SR_CTAID.X ;  /* 0x0000000000037919 */ /* 0x000ee20000002500 */
[----:B------:R-:W-:Y:S01]  /*0060*/  ULDC.64 UR4, c[0x0][0x208] ;  /* 0x0000820000047ab9 */ /* 0x000fe20000000a00 */
[----:B-1----:R-:W-:-:S05]  /*0070*/  IMAD.SHL.U32 R0, R0, 0x2, RZ ;  /* 0x0000000200007824 */ /* 0x002fca00078e00ff */
[----:B------:R-:W-:-:S05]  /*0080*/  LOP3.LUT R0, R0, 0xfe, RZ, 0xc0, !PT ;  /* 0x000000fe00007812 */ /* 0x000fca00078ec0ff */
[----:B---3--:R-:W-:-:S05]  /*0090*/  IMAD R0, R3, 0x100, R0 ;  /* 0x0000010003007824 */ /* 0x008fca00078e0200 */
[----:B------:R-:W-:Y:S02]  /*00a0*/  SHF.R.S32.HI R3, RZ, 0x1f, R0 ;  /* 0x0000001fff037819 */ /* 0x000fe40000011400 */
[----:B------:R-:W-:Y:S02]  /*00b0*/  ISETP.GE.AND P0, PT, R0, 0x800, PT ;  /* 0x000008000000780c */ /* 0x000fe40003f06270 */
[----:B------:R-:W-:Y:S02]  /*00c0*/  LEA.HI R6, R3, R0, RZ, 0x4 ;  /* 0x0000000003067211 */ /* 0x000fe400078f20ff */
[----:B------:R-:W1:Y:S02]  /*00d0*/  LDC.64 R2, c[0x0][0x218] ;  /* 0x00008600ff027b82 */ /* 0x000e640000000a00 */
[----:B------:R-:W-:-:S05]  /*00e0*/  SHF.R.S32.HI R7, RZ, 0x4, R6 ;  /* 0x00000004ff077819 */ /* 0x000fca0000011406 */
[----:B------:R-:W-:-:S04]  /*00f0*/  IMAD.SHL.U32 R9, R7, 0x2, RZ ;  /* 0x0000000207097824 */ /* 0x000fc800078e00ff */
[----:B--2---:R-:W-:Y:S01]  /*0100*/  IMAD.WIDE R4, R9, 0x4, R4 ;  /* 0x0000000409047825 */ /* 0x004fe200078e0204 */
[----:B------:R-:W-:-:S04]  /*0110*/  LOP3.LUT R9, R6, 0xfffffff0, RZ, 0xc0, !PT ;  /* 0xfffffff006097812 */ /* 0x000fc800078ec0ff */
[----:B------:R-:W2:Y:S01]  /*0120*/  @!P0 LDG.E.EL R15, desc[UR4][R4.64] ;  /* 0x00000004040f8981 */ /* 0x000ea2000c2e1900 */
[----:B------:R-:W-:-:S03]  /*0130*/  IMAD.MOV.U32 R8, RZ, RZ, RZ ;  /* 0x000000ffff087224 */ /* 0x000fc600078e00ff */
[----:B------:R-:W3:Y:S01]  /*0140*/  @!P0 LDG.E.EL R11, desc[UR4][R4.64] ;  /* 0x00000004040b8981 */ /* 0x000ee2000c2e1900 */
[----:B------:R-:W-:-:S03]  /*0150*/  IMAD.IADD R0, R0, 0x1, -R9 ;  /* 0x0000000100007824 */ /* 0x000fc600078e0a09 */
[----:B------:R-:W4:Y:S01]  /*0160*/  @!P0 LDG.E.EL R8, desc[UR4][R4.64+0x4] ;  /* 0x0000040404088981 */ /* 0x000f22000c2e1900 */
[----:B------:R-:W-:Y:S01]  /*0170*/  IMAD R9, R7, 0x20, R0 ;  /* 0x0000002007097824 */ /* 0x000fe200078e0200 */
[----:B------:R-:W-:Y:S01]  /*0180*/  CS2R R12, SRZ ;  /* 0x00000000000c7805 */ /* 0x000fe2000001ff00 */
[----:B------:R-:W5:Y:S01]  /*0190*/  LDC.64 R6, c[0x0][0x220] ;  /* 0x00008800ff067b82 */ /* 0x000f620000000a00 */
[----:B------:R5:W4:Y:S01]  /*01a0*/  @!P0 LDG.E.EL R10, desc[UR4][R4.64+0x4] ;  /* 0x00000404040a8981 */ /* 0x000b22000c2e1900 */
[----:B-1----:R-:W-:-:S05]  /*01b0*/  IMAD.WIDE R2, R9, 0x4, R2 ;  /* 0x0000000409027825 */ /* 0x002fca00078e0202 */
[----:B------:R-:W4:Y:S01]  /*01c0*/  @!P0 LDG.E.64 R12, desc[UR4][R2.64] ;  /* 0x00000004020c8981 */ /* 0x000f22000c1e1b00 */
[----:B-----5:R-:W-:Y:S01]  /*01d0*/  IMAD.WIDE R4, R9, 0x4, R6 ;  /* 0x0000000409047825 */ /* 0x020fe200078e0206 */
[----:B--2---:R-:W-:Y:S02]  /*01e0*/  FSETP.NAN.AND P3, PT, R15, R15, PT ;  /* 0x0000000f0f00720b */ /* 0x004fe40003f68000 */
[----:B---3--:R-:W-:Y:S02]  /*01f0*/  FSETP.NAN.AND P4, PT, R11, R11, PT ;  /* 0x0000000b0b00720b */ /* 0x008fe40003f88000 */
[----:B----4-:R-:W-:Y:S02]  /*0200*/  FSETP.GT.AND P1, PT, R15, R8, PT ;  /* 0x000000080f00720b */ /* 0x010fe40003f24000 */
[----:B------:R-:W-:-:S07]  /*0210*/  FSETP.GT.AND P2, PT, R11, R10, PT ;  /* 0x0000000a0b00720b */ /* 0x000fce0003f44000 */
[----:B------:R-:W-:Y:S02]  /*0220*/  @!P3 FSEL R15, R15, R8, P1 ;  /* 0x000000080f0fb208 */ /* 0x000fe40000800000 */
[----:B------:R-:W-:Y:S02]  /*0230*/  @!P4 FSEL R11, R11, R10, P2 ;  /* 0x0000000a0b0bc208 */ /* 0x000fe40001000000 */
[----:B------:R-:W-:Y:S02]  /*0240*/  FSETP.GEU.AND P1, PT, R15, RZ, PT ;  /* 0x000000ff0f00720b */ /* 0x000fe40003f2e000 */
[----:B------:R-:W-:Y:S02]  /*0250*/  FSETP.GEU.AND P2, PT, R11, RZ, PT ;  /* 0x000000ff0b00720b */ /* 0x000fe40003f4e000 */
[----:B------:R-:W-:Y:S02]  /*0260*/  SEL R12, R12, 0x49742400, P1 ;  /* 0x497424000c0c7807 */ /* 0x000fe40000800000 */
[----:B------:R-:W-:Y:S01]  /*0270*/  SEL R13, R13, 0x49742400, P2 ;  /* 0x497424000d0d7807 */ /* 0x000fe20001000000 */
[----:B------:R-:W-:Y:S08]  /*0280*/  @P0 EXIT ;  /* 0x000000000000094d */ /* 0x000ff00003800000 */
[----:B------:R-:W-:Y:S01]  /*0290*/  STG.E.64 desc[UR4][R4.64], R12 ;  /* 0x0000000c04007986 */ /* 0x000fe2000c101b04 */
[----:B------:R-:W-:Y:S05]  /*02a0*/  EXIT ;  /* 0x000000000000794d */ /* 0x000fea0003800000 */
.L_x_0:
[----:B------:R-:W-:-:S00]  /*02b0*/  BRA `(.L_x_0) ;  /* 0xfffffffc00fc7947 */ /* 0x000fc0000383ffff */
[----:B------:R-:W-:-:S00]  /*02c0*/  NOP ;  /* 0x0000000000007918 */ /* 0x000fc00000000000 */
        /* <DEDUP_REMOVED lines=11> */
.L_x_1:


//--------------------- .nv.constant0.triton_poi_fused_index_put_lift_fresh_3 --------------------------
	.section	.nv.constant0.triton_poi_fused_index_put_lift_fresh_3,"a",@progbits
	.sectionflags	@""
	.align	4
.nv.constant0.triton_poi_fused_index_put_lift_fresh_3:
	.zero		556
